	.headerflags	@"EF_CUDA_TEXMODE_UNIFIED EF_CUDA_64BIT_ADDRESS EF_CUDA_ACCELERATORS EF_CUDA_SM90 EF_CUDA_VIRTUAL_SM(EF_CUDA_SM90)"
	.elftype	@"ET_EXEC"


//--------------------- .nv.info                  --------------------------
	.section	.nv.info,"",@"SHT_CUDA_INFO"
	.align	4


	//----- nvinfo : EIATTR_REGCOUNT
	.align		4
        /*0000*/ 	.byte	0x04, 0x2f
        /*0002*/ 	.short	(.L_1 - .L_0)
	.align		4
.L_0:
        /*0004*/ 	.word	index@(triton_poi_fused_copy_0)
        /*0008*/ 	.word	0x00000014


	//----- nvinfo : EIATTR_MIN_STACK_SIZE
	.align		4
.L_1:
        /*000c*/ 	.byte	0x04, 0x12
        /*000e*/ 	.short	(.L_3 - .L_2)
	.align		4
.L_2:
        /*0010*/ 	.word	index@(triton_poi_fused_copy_0)
        /*0014*/ 	.word	0x00000000


	//----- nvinfo : EIATTR_FRAME_SIZE
	.align		4
.L_3:
        /*0018*/ 	.byte	0x04, 0x11
        /*001a*/ 	.short	(.L_5 - .L_4)
	.align		4
.L_4:
        /*001c*/ 	.word	index@(triton_poi_fused_copy_0)
        /*0020*/ 	.word	0x00000000


	//----- nvinfo : EIATTR_MIN_STACK_SIZE
	.align		4
.L_5:
        /*0024*/ 	.byte	0x04, 0x12
        /*0026*/ 	.short	(.L_7 - .L_6)
	.align		4
.L_6:
        /*0028*/ 	.word	index@(triton_poi_fused_copy_0)
        /*002c*/ 	.word	0x00000000
.L_7:


//--------------------- .nv.info.triton_poi_fused_copy_0 --------------------------
	.section	.nv.info.triton_poi_fused_copy_0,"",@"SHT_CUDA_INFO"
	.sectionflags	@""
	.align	4


	//----- nvinfo : EIATTR_CUDA_API_VERSION
	.align		4
        /*0000*/ 	.byte	0x04, 0x37
        /*0002*/ 	.short	(.L_9 - .L_8)
.L_8:
        /*0004*/ 	.word	0x0000007c


	//----- nvinfo : EIATTR_KPARAM_INFO
	.align		4
.L_9:
        /*0008*/ 	.byte	0x04, 0x17
        /*000a*/ 	.short	(.L_11 - .L_10)
.L_10:
        /*000c*/ 	.word	0x00000000
        /*0010*/ 	.short	0x0003
        /*0012*/ 	.short	0x0014
        /*0014*/ 	.byte	0x00, 0xf0, 0x11, 0x00


	//----- nvinfo : EIATTR_KPARAM_INFO
	.align		4
.L_11:
        /*0018*/ 	.byte	0x04, 0x17
        /*001a*/ 	.short	(.L_13 - .L_12)
.L_12:
        /*001c*/ 	.word	0x00000000
        /*0020*/ 	.short	0x0002
        /*0022*/ 	.short	0x0010
        /*0024*/ 	.byte	0x00, 0xf0, 0x11, 0x00


	//----- nvinfo : EIATTR_KPARAM_INFO
	.align		4
.L_13:
        /*0028*/ 	.byte	0x04, 0x17
        /*002a*/ 	.short	(.L_15 - .L_14)
.L_14:
        /*002c*/ 	.word	0x00000000
        /*0030*/ 	.short	0x0001
        /*0032*/ 	.short	0x0008
        /*0034*/ 	.byte	0x00, 0xf4, 0x21, 0x00


	//----- nvinfo : EIATTR_KPARAM_INFO
	.align		4
.L_15:
        /*0038*/ 	.byte	0x04, 0x17
        /*003a*/ 	.short	(.L_17 - .L_16)
.L_16:
        /*003c*/ 	.word	0x00000000
        /*0040*/ 	.short	0x0000
        /*0042*/ 	.short	0x0000
        /*0044*/ 	.byte	0x00, 0xf4, 0x21, 0x00


	//----- nvinfo : EIATTR_SPARSE_MMA_MASK
	.align		4
.L_17:
        /*0048*/ 	.byte	0x03, 0x50
        /*004a*/ 	.short	0x0000


	//----- nvinfo : EIATTR_MAXREG_COUNT
	.align		4
        /*004c*/ 	.byte	0x03, 0x1b
        /*004e*/ 	.short	0x00ff


	//----- nvinfo : EIATTR_EXIT_INSTR_OFFSETS
	.align		4
        /*0050*/ 	.byte	0x04, 0x1c
        /*0052*/ 	.short	(.L_19 - .L_18)


	//   ....[0]....
.L_18:
        /*0054*/ 	.word	0x00000450


	//   ....[1]....
        /*0058*/ 	.word	0x00000520


	//----- nvinfo : EIATTR_REQNTID
	.align		4
.L_19:
        /*005c*/ 	.byte	0x04, 0x10
        /*005e*/ 	.short	(.L_21 - .L_20)
.L_20:
        /*0060*/ 	.word	0x00000080
        /*0064*/ 	.word	0x00000001
        /*0068*/ 	.word	0x00000001


	//----- nvinfo : EIATTR_CBANK_PARAM_SIZE
	.align		4
.L_21:
        /*006c*/ 	.byte	0x03, 0x19
        /*006e*/ 	.short	0x0018


	//----- nvinfo : EIATTR_PARAM_CBANK
	.align		4
        /*0070*/ 	.byte	0x04, 0x0a
        /*0072*/ 	.short	(.L_23 - .L_22)
	.align		4
.L_22:
        /*0074*/ 	.word	index@(.nv.constant0.triton_poi_fused_copy_0)
        /*0078*/ 	.short	0x0210
        /*007a*/ 	.short	0x0018


	//----- nvinfo : EIATTR_SW_WAR
	.align		4
.L_23:
        /*007c*/ 	.byte	0x04, 0x36
        /*007e*/ 	.short	(.L_25 - .L_24)
.L_24:
        /*0080*/ 	.word	0x00000008
.L_25:


//--------------------- .nv.callgraph             --------------------------
	.section	.nv.callgraph,"",@"SHT_CUDA_CALLGRAPH"
	.align	4
	.sectionentsize	8
	.align		4
        /*0000*/ 	.word	0x00000000
	.align		4
        /*0004*/ 	.word	0xffffffff
	.align		4
        /*0008*/ 	.word	0x00000000
	.align		4
        /*000c*/ 	.word	0xfffffffe
	.align		4
        /*0010*/ 	.word	0x00000000
	.align		4
        /*0014*/ 	.word	0xfffffffd
	.align		4
        /*0018*/ 	.word	0x00000000
	.align		4
        /*001c*/ 	.word	0xfffffffc


//--------------------- .text.triton_poi_fused_copy_0 --------------------------
	.section	.text.triton_poi_fused_copy_0,"ax",@progbits
	.sectionflags	@"SHF_BARRIERS=1"
	.align	128
        .global         triton_poi_fused_copy_0
        .type           triton_poi_fused_copy_0,@function
        .size           triton_poi_fused_copy_0,(.L_x_1 - triton_poi_fused_copy_0)
        .other          triton_poi_fused_copy_0,@"STO_CUDA_ENTRY STV_DEFAULT"
triton_poi_fused_copy_0:
.text.triton_poi_fused_copy_0:
[----:B------:R-:W0:Y:S01]  /*0000*/  LDC R1, c[0x0][0x28] ;  /* 0x00000a00ff017b82 */ /* 0x000e220000000800 */
[----:B------:R-:W1:Y:S07]  /*0010*/  S2R R0, SR_TID.X ;  /* 0x0000000000007919 */ /* 0x000e6e0000002100 */
[----:B------:R-:W2:Y:S01]  /*0020*/  LDC.64 R2, c[0x0][0x210] ;  /* 0x00008400ff027b82 */ /* 0x000ea20000000a00 */
[----:B------:R-:W-:Y:S01]  /*0030*/  IMAD.MOV.U32 R12, RZ, RZ, RZ ;  /* 0x000000ffff0c7224 */ /* 0x000fe200078e00ff */
[----:B------:R-:W-:Y:S01]  /*0040*/  ULDC.64 UR6, c[0x0][0x208] ;  /* 0x0000820000067ab9 */ /* 0x000fe20000000a00 */
[----:B------:R-:W3:Y:S01]  /*0050*/  S2R R5, SR_CTAID.Y ;  /* 0x0000000000057919 */ /* 0x000ee20000002600 */
[----:B------:R-:W-:Y:S01]  /*0060*/  IMAD.MOV.U32 R14, RZ, RZ, RZ ;  /* 0x000000ffff0e7224 */ /* 0x000fe200078e00ff */
[----:B------:R-:W4:Y:S01]  /*0070*/  S2R R8, SR_CTAID.X ;  /* 0x0000000000087919 */ /* 0x000f220000002500 */
[----:B-1----:R-:W-:Y:S01]  /*0080*/  SHF.R.U32.HI R4, RZ, 0x2, R0 ;  /* 0x00000002ff047819 */ /* 0x002fe20000011600 */
[----:B---3--:R-:W-:-:S03]  /*0090*/  IMAD.SHL.U32 R5, R5, 0x20, RZ ;  /* 0x0000002005057824 */ /* 0x008fc600078e00ff */
[----:B------:R-:W-:-:S04]  /*00a0*/  SGXT.U32 R4, R4, 0x5 ;  /* 0x000000050404781a */ /* 0x000fc80000000000 */
[----:B------:R-:W-:-:S04]  /*00b0*/  LOP3.LUT R6, R5, R4, RZ, 0xfc, !PT ;  /* 0x0000000405067212 */ /* 0x000fc800078efcff */
[----:B------:R-:W-:Y:S02]  /*00c0*/  SHF.R.S32.HI R7, RZ, 0x1f, R6 ;  /* 0x0000001fff077819 */ /* 0x000fe40000011406 */
[----:B------:R-:W-:Y:S02]  /*00d0*/  ISETP.GE.AND P0, PT, R6, 0x20, PT ;  /* 0x000000200600780c */ /* 0x000fe40003f06270 */
[----:B------:R-:W-:Y:S01]  /*00e0*/  LEA.HI R9, R7, R6, RZ, 0x3 ;  /* 0x0000000607097211 */ /* 0x000fe200078f18ff */
[----:B----4-:R-:W-:-:S03]  /*00f0*/  IMAD.SHL.U32 R7, R8, 0x4, RZ ;  /* 0x0000000408077824 */ /* 0x010fc600078e00ff */
[C---:B------:R-:W-:Y:S01]  /*0100*/  LOP3.LUT R11, R9.reuse, 0xfffffff8, RZ, 0xc0, !PT ;  /* 0xfffffff8090b7812 */ /* 0x040fe200078ec0ff */
[----:B------:R-:W-:Y:S01]  /*0110*/  IMAD.SHL.U32 R9, R9, 0x2, RZ ;  /* 0x0000000209097824 */ /* 0x000fe200078e00ff */
[----:B------:R-:W-:-:S03]  /*0120*/  LOP3.LUT R8, R7, 0x3, R0, 0xf8, !PT ;  /* 0x0000000307087812 */ /* 0x000fc600078ef800 */
[----:B------:R-:W-:Y:S01]  /*0130*/  IMAD.IADD R13, R6, 0x1, -R11 ;  /* 0x00000001060d7824 */ /* 0x000fe200078e0a0b */
[----:B------:R-:W-:Y:S02]  /*0140*/  ISETP.LT.AND P0, PT, R8, 0x4, !P0 ;  /* 0x000000040800780c */ /* 0x000fe40004701270 */
[----:B------:R-:W-:Y:S01]  /*0150*/  LOP3.LUT R9, R9, 0xfffffff0, RZ, 0xc0, !PT ;  /* 0xfffffff009097812 */ /* 0x000fe200078ec0ff */
[C---:B------:R-:W-:Y:S02]  /*0160*/  VIADD R17, R13.reuse, 0x2 ;  /* 0x000000020d117836 */ /* 0x040fe40000000000 */
[C---:B------:R-:W-:Y:S02]  /*0170*/  IMAD R8, R13.reuse, 0x4, R8 ;  /* 0x000000040d087824 */ /* 0x040fe400078e0208 */
[----:B------:R-:W-:Y:S01]  /*0180*/  VIADD R16, R13, 0xfffffffe ;  /* 0xfffffffe0d107836 */ /* 0x000fe20000000000 */
[----:B------:R-:W-:Y:S01]  /*0190*/  ISETP.LT.U32.AND P2, PT, R17, 0x4, P0 ;  /* 0x000000041100780c */ /* 0x000fe20000741070 */
[----:B------:R-:W-:-:S03]  /*01a0*/  IMAD.IADD R6, R9, 0x1, R8 ;  /* 0x0000000109067824 */ /* 0x000fc600078e0208 */
[----:B------:R-:W-:Y:S01]  /*01b0*/  ISETP.LT.U32.AND P1, PT, R16, 0x4, P0 ;  /* 0x000000041000780c */ /* 0x000fe20000721070 */
[C---:B------:R-:W-:Y:S01]  /*01c0*/  VIADD R11, R6.reuse, 0x8 ;  /* 0x00000008060b7836 */ /* 0x040fe20000000000 */
[----:B------:R-:W-:Y:S01]  /*01d0*/  ISETP.GT.AND P0, PT, R13, 0x5, P0 ;  /* 0x000000050d00780c */ /* 0x000fe20000704270 */
[----:B------:R-:W-:Y:S02]  /*01e0*/  VIADD R9, R6, 0xfffffff8 ;  /* 0xfffffff806097836 */ /* 0x000fe40000000000 */
[----:B--2---:R-:W-:-:S04]  /*01f0*/  IMAD.WIDE R10, R11, 0x4, R2 ;  /* 0x000000040b0a7825 */ /* 0x004fc800078e0202 */
[--C-:B------:R-:W-:Y:S01]  /*0200*/  IMAD.WIDE R8, R9, 0x4, R2.reuse ;  /* 0x0000000409087825 */ /* 0x100fe200078e0202 */
[----:B------:R-:W2:Y:S03]  /*0210*/  @P2 LDG.E.EL R12, desc[UR6][R10.64] ;  /* 0x000000060a0c2981 */ /* 0x000ea6000c2e1900 */
[----:B------:R-:W-:Y:S01]  /*0220*/  VIADD R15, R6, 0xffffffe8 ;  /* 0xffffffe8060f7836 */ /* 0x000fe20000000000 */
[----:B------:R1:W3:Y:S01]  /*0230*/  @P1 LDG.E.EL R14, desc[UR6][R8.64] ;  /* 0x00000006080e1981 */ /* 0x0002e2000c2e1900 */
[----:B------:R-:W-:Y:S02]  /*0240*/  IMAD.MOV.U32 R6, RZ, RZ, RZ ;  /* 0x000000ffff067224 */ /* 0x000fe400078e00ff */
[----:B------:R-:W-:-:S05]  /*0250*/  IMAD.WIDE R2, R15, 0x4, R2 ;  /* 0x000000040f027825 */ /* 0x000fca00078e0202 */
[----:B------:R4:W5:Y:S01]  /*0260*/  @P0 LDG.E.EL R6, desc[UR6][R2.64] ;  /* 0x0000000602060981 */ /* 0x000962000c2e1900 */
[----:B------:R-:W4:Y:S01]  /*0270*/  S2UR UR5, SR_CgaCtaId ;  /* 0x00000000000579c3 */ /* 0x000f220000008800 */
[----:B-1----:R-:W-:Y:S01]  /*0280*/  IMAD.SHL.U32 R9, R0, 0x20, RZ ;  /* 0x0000002000097824 */ /* 0x002fe200078e00ff */
[----:B------:R-:W-:Y:S01]  /*0290*/  ISETP.GE.AND P3, PT, R13, 0x2, PT ;  /* 0x000000020d00780c */ /* 0x000fe20003f66270 */
[----:B------:R-:W-:Y:S01]  /*02a0*/  UMOV UR4, 0x400 ;  /* 0x0000040000047882 */ /* 0x000fe20000000000 */
[----:B------:R-:W-:Y:S02]  /*02b0*/  SHF.R.U32.HI R8, RZ, 0x5, R0 ;  /* 0x00000005ff087819 */ /* 0x000fe40000011600 */
[----:B------:R-:W-:Y:S02]  /*02c0*/  LOP3.LUT R4, R4, 0x60, R9, 0xf8, !PT ;  /* 0x0000006004047812 */ /* 0x000fe400078ef809 */
[----:B------:R-:W-:Y:S02]  /*02d0*/  SHF.R.U32.HI R9, RZ, 0x5, R9 ;  /* 0x00000005ff097819 */ /* 0x000fe40000011609 */
[----:B------:R-:W-:-:S02]  /*02e0*/  ISETP.GE.U32.AND P4, PT, R17, 0x4, PT ;  /* 0x000000041100780c */ /* 0x000fc40003f86070 */
[----:B------:R-:W-:Y:S02]  /*02f0*/  SGXT.U32 R9, R9, 0x2 ;  /* 0x000000020909781a */ /* 0x000fe40000000000 */
[----:B----4-:R-:W-:Y:S02]  /*0300*/  SGXT.U32 R2, R8, 0x2 ;  /* 0x000000020802781a */ /* 0x010fe40000000000 */
[----:B------:R-:W-:Y:S01]  /*0310*/  LOP3.LUT R3, R0, 0x7f, RZ, 0xc0, !PT ;  /* 0x0000007f00037812 */ /* 0x000fe200078ec0ff */
[----:B------:R-:W-:Y:S01]  /*0320*/  IMAD.IADD R4, R4, 0x1, R9 ;  /* 0x0000000104047824 */ /* 0x000fe200078e0209 */
[----:B------:R-:W-:Y:S02]  /*0330*/  LOP3.LUT R7, R7, R2, RZ, 0xfc, !PT ;  /* 0x0000000207077212 */ /* 0x000fe400078efcff */
[----:B------:R-:W-:Y:S01]  /*0340*/  LOP3.LUT R5, R5, 0x1f, R0, 0xf8, !PT ;  /* 0x0000001f05057812 */ /* 0x000fe200078ef800 */
[----:B------:R-:W-:Y:S01]  /*0350*/  IMAD.IADD R2, R2, 0x1, R3 ;  /* 0x0000000102027824 */ /* 0x000fe200078e0203 */
[----:B0-----:R-:W-:-:S06]  /*0360*/  UPRMT UR4, UR5, 0x654, UR4 ;  /* 0x0000065405047896 */ /* 0x001fcc0008000004 */
[----:B------:R-:W-:Y:S02]  /*0370*/  LEA R4, R4, UR4, 0x2 ;  /* 0x0000000404047c11 */ /* 0x000fe4000f8e10ff */
[----:B--2---:R-:W-:Y:S02]  /*0380*/  SEL R12, R12, RZ, P2 ;  /* 0x000000ff0c0c7207 */ /* 0x004fe40001000000 */
[----:B------:R-:W-:Y:S02]  /*0390*/  ISETP.GE.U32.AND P2, PT, R16, 0x4, PT ;  /* 0x000000041000780c */ /* 0x000fe40003f46070 */
[----:B---3--:R-:W-:Y:S02]  /*03a0*/  SEL R14, R14, RZ, P1 ;  /* 0x000000ff0e0e7207 */ /* 0x008fe40000800000 */
[----:B------:R-:W-:Y:S02]  /*03b0*/  FSEL R12, R12, +QNAN , !P4 ;  /* 0x7fc000000c0c7808 */ /* 0x000fe40006000000 */
[----:B------:R-:W-:-:S02]  /*03c0*/  ISETP.GT.AND P1, PT, R13, 0x5, PT ;  /* 0x000000050d00780c */ /* 0x000fc40003f24270 */
[----:B------:R-:W-:Y:S02]  /*03d0*/  @P3 FSEL R12, R14, +QNAN , !P2 ;  /* 0x7fc000000e0c3808 */ /* 0x000fe40005000000 */
[----:B-----5:R-:W-:Y:S02]  /*03e0*/  SEL R11, R6, RZ, P0 ;  /* 0x000000ff060b7207 */ /* 0x020fe40000000000 */
[----:B------:R-:W-:Y:S02]  /*03f0*/  ISETP.GE.AND P2, PT, R7, 0x4, PT ;  /* 0x000000040700780c */ /* 0x000fe40003f46270 */
[----:B------:R-:W-:Y:S02]  /*0400*/  SEL R3, R11, R12, P1 ;  /* 0x0000000c0b037207 */ /* 0x000fe40000800000 */
[----:B------:R-:W-:Y:S02]  /*0410*/  ISETP.LT.AND P0, PT, R5, 0x20, !P2 ;  /* 0x000000200500780c */ /* 0x000fe40005701270 */
[----:B------:R-:W-:Y:S01]  /*0420*/  LEA R6, R2, UR4, 0x2 ;  /* 0x0000000402067c11 */ /* 0x000fe2000f8e10ff */
[----:B------:R0:W-:Y:S01]  /*0430*/  STS [R4], R3 ;  /* 0x0000000304007388 */ /* 0x0001e20000000800 */
[----:B------:R-:W-:Y:S09]  /*0440*/  BAR.SYNC.DEFER_BLOCKING 0x0 ;  /* 0x0000000000007b1d */ /* 0x000ff20000010000 */
[----:B0-----:R-:W-:Y:S05]  /*0450*/  @!P0 EXIT ;  /* 0x000000000000894d */ /* 0x001fea0003800000 */
[----:B------:R-:W0:Y:S01]  /*0460*/  LDS R9, [R6] ;  /* 0x0000000006097984 */ /* 0x000e220000000800 */
[----:B------:R-:W-:Y:S01]  /*0470*/  SHF.R.S32.HI R0, RZ, 0x1f, R5 ;  /* 0x0000001fff007819 */ /* 0x000fe20000011405 */
[----:B------:R-:W1:Y:S03]  /*0480*/  LDC.64 R2, c[0x0][0x218] ;  /* 0x00008600ff027b82 */ /* 0x000e660000000a00 */
[----:B------:R-:W-:-:S04]  /*0490*/  LEA.HI R0, R0, R5, RZ, 0x3 ;  /* 0x0000000500007211 */ /* 0x000fc800078f18ff */
[C---:B------:R-:W-:Y:S01]  /*04a0*/  LOP3.LUT R4, R0.reuse, 0xfffffff8, RZ, 0xc0, !PT ;  /* 0xfffffff800047812 */ /* 0x040fe200078ec0ff */
[----:B------:R-:W-:-:S04]  /*04b0*/  IMAD.SHL.U32 R0, R0, 0x4, RZ ;  /* 0x0000000400007824 */ /* 0x000fc800078e00ff */
[----:B------:R-:W-:Y:S01]  /*04c0*/  IMAD.IADD R4, R5, 0x1, -R4 ;  /* 0x0000000105047824 */ /* 0x000fe200078e0a04 */
[----:B------:R-:W-:-:S03]  /*04d0*/  LOP3.LUT R5, R0, 0xffffffe0, RZ, 0xc0, !PT ;  /* 0xffffffe000057812 */ /* 0x000fc600078ec0ff */
[----:B------:R-:W-:-:S04]  /*04e0*/  IMAD R4, R7, 0x8, R4 ;  /* 0x0000000807047824 */ /* 0x000fc800078e0204 */
[----:B------:R-:W-:-:S04]  /*04f0*/  IMAD.IADD R5, R4, 0x1, R5 ;  /* 0x0000000104057824 */ /* 0x000fc800078e0205 */
[----:B-1----:R-:W-:-:S05]  /*0500*/  IMAD.WIDE R2, R5, 0x4, R2 ;  /* 0x0000000405027825 */ /* 0x002fca00078e0202 */
[----:B0-----:R-:W-:Y:S01]  /*0510*/  STG.E desc[UR6][R2.64], R9 ;  /* 0x0000000902007986 */ /* 0x001fe2000c101906 */
[----:B------:R-:W-:Y:S05]  /*0520*/  EXIT ;  /* 0x000000000000794d */ /* 0x000fea0003800000 */
.L_x_0:
[----:B------:R-:W-:-:S00]  /*0530*/  BRA `(.L_x_0) ;  /* 0xfffffffc00fc7947 */ /* 0x000fc0000383ffff */
[----:B------:R-:W-:-:S00]  /*0540*/  NOP ;  /* 0x0000000000007918 */ /* 0x000fc00000000000 */
        /* <DEDUP_REMOVED lines=11> */
.L_x_1:


//--------------------- .nv.shared.triton_poi_fused_copy_0 --------------------------
	.section	.nv.shared.triton_poi_fused_copy_0,"aw",@nobits
	.sectionflags	@""
	.align	16
	.zero		1024


//--------------------- .nv.constant0.triton_poi_fused_copy_0 --------------------------
	.section	.nv.constant0.triton_poi_fused_copy_0,"a",@progbits
	.sectionflags	@""
	.align	4
.nv.constant0.triton_poi_fused_copy_0:
	.zero		552
